//
// Generated by NVIDIA NVVM Compiler
//
// Compiler Build ID: CL-36424714
// Cuda compilation tools, release 13.0, V13.0.88
// Based on NVVM 20.0.0
//

.version 9.0
.target sm_100
.address_size 64

	// .globl	kernel

.visible .entry kernel(
	.param .u64 .ptr .align 1 kernel_param_0,
	.param .u64 .ptr .align 1 kernel_param_1,
	.param .u64 .ptr .align 1 kernel_param_2,
	.param .u32 kernel_param_3
)
{
	.reg .pred 	%p<2>;
	.reg .b32 	%r<6>;
	.reg .b64 	%rd<11>;
	.reg .b64 	%fd<4>;

	ld.param.u64 	%rd1, [kernel_param_0];
	ld.param.u64 	%rd2, [kernel_param_1];
	ld.param.u64 	%rd3, [kernel_param_2];
	ld.param.u32 	%r2, [kernel_param_3];
	mov.u32 	%r3, %tid.x;
	mov.u32 	%r4, %ctaid.x;
	mov.u32 	%r5, %ntid.x;
	mad.lo.s32 	%r1, %r4, %r5, %r3;
	setp.ge.s32 	%p1, %r1, %r2;
	@%p1 bra 	$L__BB0_2;
	cvta.to.global.u64 	%rd4, %rd1;
	cvta.to.global.u64 	%rd5, %rd2;
	cvta.to.global.u64 	%rd6, %rd3;
	mul.wide.s32 	%rd7, %r1, 8;
	add.s64 	%rd8, %rd4, %rd7;
	ld.global.f64 	%fd1, [%rd8];
	add.s64 	%rd9, %rd5, %rd7;
	ld.global.f64 	%fd2, [%rd9];
	add.f64 	%fd3, %fd1, %fd2;
	add.s64 	%rd10, %rd6, %rd7;
	st.global.f64 	[%rd10], %fd3;
$L__BB0_2:
	ret;

}


// ===== COMPILED SASS (sm_100) =====

	.target	sm_100

	.elftype	@"ET_EXEC"


//--------------------- .note.nv.tkinfo           --------------------------
	.section	.note.nv.tkinfo,"",@"SHT_NOTE"
	.sectionflags	@"SHF_NOTE_NV_TKINFO"
	.tkinfo
        /*0018*/ 	.word	0x00000002
        /*0030*/ 	.string	""
        /*0030*/ 	.string	"ptxas"
        /*0030*/ 	.string	"Cuda compilation tools, release 13.0, V13.0.88"
        /*0030*/ 	.string	"Build cuda_13.0.r13.0/compiler.36424714_0"
        /*0030*/ 	.string	"-arch sm_100 -m 64 "



//--------------------- .note.nv.cuinfo           --------------------------
	.section	.note.nv.cuinfo,"",@"SHT_NOTE"
	.sectionflags	@"SHF_NOTE_NV_CUINFO"
        /*0018*/ 	.short	0x0002
        /*001a*/ 	.short	0x0064
        /*001c*/ 	.short	0x0082
	.zero		2


//--------------------- .nv.info                  --------------------------
	.section	.nv.info,"",@"SHT_CUDA_INFO"
	.align	4


	//----- nvinfo : EIATTR_REGCOUNT
	.align		4
        /*0000*/ 	.byte	0x04, 0x2f
        /*0002*/ 	.short	(.L_1 - .L_0)
	.align		4
.L_0:
        /*0004*/ 	.word	index@(kernel)
        /*0008*/ 	.word	0x0000000e


	//----- nvinfo : EIATTR_FRAME_SIZE
	.align		4
.L_1:
        /*000c*/ 	.byte	0x04, 0x11
        /*000e*/ 	.short	(.L_3 - .L_2)
	.align		4
.L_2:
        /*0010*/ 	.word	index@(kernel)
        /*0014*/ 	.word	0x00000000


	//----- nvinfo : EIATTR_MIN_STACK_SIZE
	.align		4
.L_3:
        /*0018*/ 	.byte	0x04, 0x12
        /*001a*/ 	.short	(.L_5 - .L_4)
	.align		4
.L_4:
        /*001c*/ 	.word	index@(kernel)
        /*0020*/ 	.word	0x00000000
.L_5:


//--------------------- .nv.compat                --------------------------
	.section	.nv.compat,"",@"SHT_CUDA_COMPAT_INFO"
	.align	4
        /*0000*/ 	.byte	0x02, 0x09, 0x00, 0x00, 0x02, 0x02, 0x01, 0x00, 0x02, 0x05, 0x05, 0x00, 0x03, 0x07, 0x01, 0x01
        /*0010*/ 	.byte	0x02, 0x03, 0x00, 0x00, 0x02, 0x06, 0x01, 0x00, 0x04, 0x0b, 0x08, 0x00, 0x01, 0x00, 0x00, 0x00
        /*0020*/ 	.byte	0x00, 0x00, 0x00, 0x00


//--------------------- .nv.info.kernel           --------------------------
	.section	.nv.info.kernel,"",@"SHT_CUDA_INFO"
	.sectionflags	@""
	.align	4


	//----- nvinfo : EIATTR_CUDA_API_VERSION
	.align		4
        /*0000*/ 	.byte	0x04, 0x37
        /*0002*/ 	.short	(.L_7 - .L_6)
.L_6:
        /*0004*/ 	.word	0x00000082


	//----- nvinfo : EIATTR_KPARAM_INFO
	.align		4
.L_7:
        /*0008*/ 	.byte	0x04, 0x17
        /*000a*/ 	.short	(.L_9 - .L_8)
.L_8:
        /*000c*/ 	.word	0x00000000
        /*0010*/ 	.short	0x0003
        /*0012*/ 	.short	0x0018
        /*0014*/ 	.byte	0x00, 0xf0, 0x11, 0x00


	//----- nvinfo : EIATTR_KPARAM_INFO
	.align		4
.L_9:
        /*0018*/ 	.byte	0x04, 0x17
        /*001a*/ 	.short	(.L_11 - .L_10)
.L_10:
        /*001c*/ 	.word	0x00000000
        /*0020*/ 	.short	0x0002
        /*0022*/ 	.short	0x0010
        /*0024*/ 	.byte	0x00, 0xf5, 0x21, 0x00


	//----- nvinfo : EIATTR_KPARAM_INFO
	.align		4
.L_11:
        /*0028*/ 	.byte	0x04, 0x17
        /*002a*/ 	.short	(.L_13 - .L_12)
.L_12:
        /*002c*/ 	.word	0x00000000
        /*0030*/ 	.short	0x0001
        /*0032*/ 	.short	0x0008
        /*0034*/ 	.byte	0x00, 0xf5, 0x21, 0x00


	//----- nvinfo : EIATTR_KPARAM_INFO
	.align		4
.L_13:
        /*0038*/ 	.byte	0x04, 0x17
        /*003a*/ 	.short	(.L_15 - .L_14)
.L_14:
        /*003c*/ 	.word	0x00000000
        /*0040*/ 	.short	0x0000
        /*0042*/ 	.short	0x0000
        /*0044*/ 	.byte	0x00, 0xf5, 0x21, 0x00


	//----- nvinfo : EIATTR_SPARSE_MMA_MASK
	.align		4
.L_15:
        /*0048*/ 	.byte	0x03, 0x50
        /*004a*/ 	.short	0x0000


	//----- nvinfo : EIATTR_MAXREG_COUNT
	.align		4
        /*004c*/ 	.byte	0x03, 0x1b
        /*004e*/ 	.short	0x00ff


	//----- nvinfo : EIATTR_MERCURY_ISA_VERSION
	.align		4
        /*0050*/ 	.byte	0x03, 0x5f
        /*0052*/ 	.short	0x0101


	//----- nvinfo : EIATTR_VRC_CTA_INIT_COUNT
	.align		4
        /*0054*/ 	.byte	0x02, 0x4a
	.zero		1
	.zero		1


	//----- nvinfo : EIATTR_EXIT_INSTR_OFFSETS
	.align		4
        /*0058*/ 	.byte	0x04, 0x1c
        /*005a*/ 	.short	(.L_17 - .L_16)


	//   ....[0]....
.L_16:
        /*005c*/ 	.word	0x00000070


	//   ....[1]....
        /*0060*/ 	.word	0x00000130


	//----- nvinfo : EIATTR_CBANK_PARAM_SIZE
	.align		4
.L_17:
        /*0064*/ 	.byte	0x03, 0x19
        /*0066*/ 	.short	0x001c


	//----- nvinfo : EIATTR_PARAM_CBANK
	.align		4
        /*0068*/ 	.byte	0x04, 0x0a
        /*006a*/ 	.short	(.L_19 - .L_18)
	.align		4
.L_18:
        /*006c*/ 	.word	index@(.nv.constant0.kernel)
        /*0070*/ 	.short	0x0380
        /*0072*/ 	.short	0x001c


	//----- nvinfo : EIATTR_SW_WAR
	.align		4
.L_19:
        /*0074*/ 	.byte	0x04, 0x36
        /*0076*/ 	.short	(.L_21 - .L_20)
.L_20:
        /*0078*/ 	.word	0x00000008
.L_21:


//--------------------- .nv.callgraph             --------------------------
	.section	.nv.callgraph,"",@"SHT_CUDA_CALLGRAPH"
	.align	4
	.sectionentsize	8
	.align		4
        /*0000*/ 	.word	0x00000000
	.align		4
        /*0004*/ 	.word	0xffffffff
	.align		4
        /*0008*/ 	.word	0x00000000
	.align		4
        /*000c*/ 	.word	0xfffffffe
	.align		4
        /*0010*/ 	.word	0x00000000
	.align		4
        /*0014*/ 	.word	0xfffffffd
	.align		4
        /*0018*/ 	.word	0x00000000
	.align		4
        /*001c*/ 	.word	0xfffffffc


//--------------------- .text.kernel              --------------------------
	.section	.text.kernel,"ax",@progbits
	.align	128
        .global         kernel
        .type           kernel,@function
        .size           kernel,(.L_x_1 - kernel)
        .other          kernel,@"STO_CUDA_ENTRY STV_DEFAULT"
kernel:
.text.kernel:
[----:B------:R-:W-:Y:S01]  /*0000*/  LDC R1, c[0x0][0x37c] ;  /* 0x0000df00ff017b82 */ /* 0x000fe20000000800 */
[----:B------:R-:W0:Y:S07]  /*0010*/  S2R R11, SR_TID.X ;  /* 0x00000000000b7919 */ /* 0x000e2e0000002100 */
[----:B------:R-:W0:Y:S01]  /*0020*/  S2UR UR4, SR_CTAID.X ;  /* 0x00000000000479c3 */ /* 0x000e220000002500 */
[----:B------:R-:W1:Y:S07]  /*0030*/  LDCU UR5, c[0x0][0x398] ;  /* 0x00007300ff0577ac */ /* 0x000e6e0008000800 */
[----:B------:R-:W0:Y:S02]  /*0040*/  LDC R0, c[0x0][0x360] ;  /* 0x0000d800ff007b82 */ /* 0x000e240000000800 */
[----:B0-----:R-:W-:-:S05]  /*0050*/  IMAD R11, R0, UR4, R11 ;  /* 0x00000004000b7c24 */ /* 0x001fca000f8e020b */
[----:B-1----:R-:W-:-:S13]  /*0060*/  ISETP.GE.AND P0, PT, R11, UR5, PT ;  /* 0x000000050b007c0c */ /* 0x002fda000bf06270 */
[----:B------:R-:W-:Y:S05]  /*0070*/  @P0 EXIT ;  /* 0x000000000000094d */ /* 0x000fea0003800000 */
[----:B------:R-:W0:Y:S01]  /*0080*/  LDC.64 R2, c[0x0][0x380] ;  /* 0x0000e000ff027b82 */ /* 0x000e220000000a00 */
[----:B------:R-:W1:Y:S07]  /*0090*/  LDCU.64 UR4, c[0x0][0x358] ;  /* 0x00006b00ff0477ac */ /* 0x000e6e0008000a00 */
[----:B------:R-:W2:Y:S08]  /*00a0*/  LDC.64 R4, c[0x0][0x388] ;  /* 0x0000e200ff047b82 */ /* 0x000eb00000000a00 */
[----:B------:R-:W3:Y:S01]  /*00b0*/  LDC.64 R8, c[0x0][0x390] ;  /* 0x0000e400ff087b82 */ /* 0x000ee20000000a00 */
[----:B0-----:R-:W-:-:S06]  /*00c0*/  IMAD.WIDE R2, R11, 0x8, R2 ;  /* 0x000000080b027825 */ /* 0x001fcc00078e0202 */
[----:B-1----:R-:W4:Y:S01]  /*00d0*/  LDG.E.64 R2, desc[UR4][R2.64] ;  /* 0x0000000402027981 */ /* 0x002f22000c1e1b00 */
[----:B--2---:R-:W-:-:S06]  /*00e0*/  IMAD.WIDE R4, R11, 0x8, R4 ;  /* 0x000000080b047825 */ /* 0x004fcc00078e0204 */
[----:B------:R-:W4:Y:S01]  /*00f0*/  LDG.E.64 R4, desc[UR4][R4.64] ;  /* 0x0000000404047981 */ /* 0x000f22000c1e1b00 */
[----:B---3--:R-:W-:Y:S01]  /*0100*/  IMAD.WIDE R8, R11, 0x8, R8 ;  /* 0x000000080b087825 */ /* 0x008fe200078e0208 */
[----:B----4-:R-:W-:-:S07]  /*0110*/  DADD R6, R2, R4 ;  /* 0x0000000002067229 */ /* 0x010fce0000000004 */
[----:B------:R-:W-:Y:S01]  /*0120*/  STG.E.64 desc[UR4][R8.64], R6 ;  /* 0x0000000608007986 */ /* 0x000fe2000c101b04 */
[----:B------:R-:W-:Y:S05]  /*0130*/  EXIT ;  /* 0x000000000000794d */ /* 0x000fea0003800000 */
.L_x_0:
[----:B------:R-:W-:-:S00]  /*0140*/  BRA `(.L_x_0) ;  /* 0xfffffffc00fc7947 */ /* 0x000fc0000383ffff */
[----:B------:R-:W-:-:S00]  /*0150*/  NOP ;  /* 0x0000000000007918 */ /* 0x000fc00000000000 */
        /* <DEDUP_REMOVED lines=10> */
.L_x_1:


//--------------------- .nv.shared.reserved.0     --------------------------
	.section	.nv.shared.reserved.0,"aw",@nobits
	.weak		__nv_reservedSMEM_offset_0_alias
	.size		__nv_reservedSMEM_offset_0_alias, 0, 64
	.other		__nv_reservedSMEM_offset_0_alias,@"STO_CUDA_RESERVED_SHARED STV_DEFAULT"
__nv_reservedSMEM_offset_0_alias:
	.zero		0
	.zero		64


//--------------------- .nv.constant0.kernel      --------------------------
	.section	.nv.constant0.kernel,"a",@progbits
	.sectionflags	@""
	.align	4
.nv.constant0.kernel:
	.zero		924


//--------------------- SYMBOLS --------------------------

	.type		.nv.reservedSmem.offset0,@object
	.size		.nv.reservedSmem.offset0,0x4
